	.headerflags	@"EF_CUDA_TEXMODE_UNIFIED EF_CUDA_64BIT_ADDRESS EF_CUDA_SM86 EF_CUDA_VIRTUAL_SM(EF_CUDA_SM86)"
	.elftype	@"ET_EXEC"


//--------------------- .nv.info                  --------------------------
	.section	.nv.info,"",@"SHT_CUDA_INFO"
	.align	4


	//----- nvinfo : EIATTR_REGCOUNT
	.align		4
        /*0000*/ 	.byte	0x04, 0x2f
        /*0002*/ 	.short	(.L_1 - .L_0)
	.align		4
.L_0:
        /*0004*/ 	.word	index@(triton_red_fused_addmm_0)
        /*0008*/ 	.word	0x00000025


	//----- nvinfo : EIATTR_MIN_STACK_SIZE
	.align		4
.L_1:
        /*000c*/ 	.byte	0x04, 0x12
        /*000e*/ 	.short	(.L_3 - .L_2)
	.align		4
.L_2:
        /*0010*/ 	.word	index@(triton_red_fused_addmm_0)
        /*0014*/ 	.word	0x00000000


	//----- nvinfo : EIATTR_FRAME_SIZE
	.align		4
.L_3:
        /*0018*/ 	.byte	0x04, 0x11
        /*001a*/ 	.short	(.L_5 - .L_4)
	.align		4
.L_4:
        /*001c*/ 	.word	index@(triton_red_fused_addmm_0)
        /*0020*/ 	.word	0x00000000


	//----- nvinfo : EIATTR_MIN_STACK_SIZE
	.align		4
.L_5:
        /*0024*/ 	.byte	0x04, 0x12
        /*0026*/ 	.short	(.L_7 - .L_6)
	.align		4
.L_6:
        /*0028*/ 	.word	index@(triton_red_fused_addmm_0)
        /*002c*/ 	.word	0x00000000
.L_7:


//--------------------- .nv.info.triton_red_fused_addmm_0 --------------------------
	.section	.nv.info.triton_red_fused_addmm_0,"",@"SHT_CUDA_INFO"
	.sectionflags	@""
	.align	4


	//----- nvinfo : EIATTR_CUDA_API_VERSION
	.align		4
        /*0000*/ 	.byte	0x04, 0x37
        /*0002*/ 	.short	(.L_9 - .L_8)
.L_8:
        /*0004*/ 	.word	0x0000007c


	//----- nvinfo : EIATTR_SW2861232_WAR
	.align		4
.L_9:
        /*0008*/ 	.byte	0x01, 0x35
	.zero		2


	//----- nvinfo : EIATTR_PARAM_CBANK
	.align		4
        /*000c*/ 	.byte	0x04, 0x0a
        /*000e*/ 	.short	(.L_11 - .L_10)
	.align		4
.L_10:
        /*0010*/ 	.word	index@(.nv.constant0.triton_red_fused_addmm_0)
        /*0014*/ 	.short	0x0160
        /*0016*/ 	.short	0x0028


	//----- nvinfo : EIATTR_CBANK_PARAM_SIZE
	.align		4
.L_11:
        /*0018*/ 	.byte	0x03, 0x19
        /*001a*/ 	.short	0x0028


	//----- nvinfo : EIATTR_KPARAM_INFO
	.align		4
        /*001c*/ 	.byte	0x04, 0x17
        /*001e*/ 	.short	(.L_13 - .L_12)
.L_12:
        /*0020*/ 	.word	0x00000000
        /*0024*/ 	.short	0x0005
        /*0026*/ 	.short	0x0020
        /*0028*/ 	.byte	0x00, 0xf4, 0x21, 0x00


	//----- nvinfo : EIATTR_KPARAM_INFO
	.align		4
.L_13:
        /*002c*/ 	.byte	0x04, 0x17
        /*002e*/ 	.short	(.L_15 - .L_14)
.L_14:
        /*0030*/ 	.word	0x00000000
        /*0034*/ 	.short	0x0004
        /*0036*/ 	.short	0x001c
        /*0038*/ 	.byte	0x00, 0xf0, 0x11, 0x00


	//----- nvinfo : EIATTR_KPARAM_INFO
	.align		4
.L_15:
        /*003c*/ 	.byte	0x04, 0x17
        /*003e*/ 	.short	(.L_17 - .L_16)
.L_16:
        /*0040*/ 	.word	0x00000000
        /*0044*/ 	.short	0x0003
        /*0046*/ 	.short	0x0018
        /*0048*/ 	.byte	0x00, 0xf0, 0x11, 0x00


	//----- nvinfo : EIATTR_KPARAM_INFO
	.align		4
.L_17:
        /*004c*/ 	.byte	0x04, 0x17
        /*004e*/ 	.short	(.L_19 - .L_18)
.L_18:
        /*0050*/ 	.word	0x00000000
        /*0054*/ 	.short	0x0002
        /*0056*/ 	.short	0x0010
        /*0058*/ 	.byte	0x00, 0xf4, 0x21, 0x00


	//----- nvinfo : EIATTR_KPARAM_INFO
	.align		4
.L_19:
        /*005c*/ 	.byte	0x04, 0x17
        /*005e*/ 	.short	(.L_21 - .L_20)
.L_20:
        /*0060*/ 	.word	0x00000000
        /*0064*/ 	.short	0x0001
        /*0066*/ 	.short	0x0008
        /*0068*/ 	.byte	0x00, 0xf4, 0x21, 0x00


	//----- nvinfo : EIATTR_KPARAM_INFO
	.align		4
.L_21:
        /*006c*/ 	.byte	0x04, 0x17
        /*006e*/ 	.short	(.L_23 - .L_22)
.L_22:
        /*0070*/ 	.word	0x00000000
        /*0074*/ 	.short	0x0000
        /*0076*/ 	.short	0x0000
        /*0078*/ 	.byte	0x00, 0xf4, 0x21, 0x00


	//----- nvinfo : EIATTR_MAXREG_COUNT
	.align		4
.L_23:
        /*007c*/ 	.byte	0x03, 0x1b
        /*007e*/ 	.short	0x00ff


	//----- nvinfo : EIATTR_COOP_GROUP_MASK_REGIDS
	.align		4
        /*0080*/ 	.byte	0x04, 0x29
        /*0082*/ 	.short	(.L_25 - .L_24)


	//   ....[0]....
.L_24:
        /*0084*/ 	.word	0xffffffff


	//   ....[1]....
        /*0088*/ 	.word	0xffffffff


	//   ....[2]....
        /*008c*/ 	.word	0xffffffff


	//   ....[3]....
        /*0090*/ 	.word	0xffffffff


	//   ....[4]....
        /*0094*/ 	.word	0xffffffff


	//   ....[5]....
        /*0098*/ 	.word	0xffffffff


	//   ....[6]....
        /*009c*/ 	.word	0xffffffff


	//   ....[7]....
        /*00a0*/ 	.word	0xffffffff


	//----- nvinfo : EIATTR_COOP_GROUP_INSTR_OFFSETS
	.align		4
.L_25:
        /*00a4*/ 	.byte	0x04, 0x28
        /*00a6*/ 	.short	(.L_27 - .L_26)


	//   ....[0]....
.L_26:
        /*00a8*/ 	.word	0x00000eb0


	//   ....[1]....
        /*00ac*/ 	.word	0x00000ee0


	//   ....[2]....
        /*00b0*/ 	.word	0x00000f10


	//   ....[3]....
        /*00b4*/ 	.word	0x00000f30


	//   ....[4]....
        /*00b8*/ 	.word	0x00000f50


	//   ....[5]....
        /*00bc*/ 	.word	0x00000fe0


	//   ....[6]....
        /*00c0*/ 	.word	0x00001000


	//   ....[7]....
        /*00c4*/ 	.word	0x00001020


	//----- nvinfo : EIATTR_EXIT_INSTR_OFFSETS
	.align		4
.L_27:
        /*00c8*/ 	.byte	0x04, 0x1c
        /*00ca*/ 	.short	(.L_29 - .L_28)


	//   ....[0]....
.L_28:
        /*00cc*/ 	.word	0x00001060


	//   ....[1]....
        /*00d0*/ 	.word	0x000010b0


	//----- nvinfo : EIATTR_REQNTID
	.align		4
.L_29:
        /*00d4*/ 	.byte	0x04, 0x10
        /*00d6*/ 	.short	(.L_31 - .L_30)
.L_30:
        /*00d8*/ 	.word	0x00000100
        /*00dc*/ 	.word	0x00000001
        /*00e0*/ 	.word	0x00000001
.L_31:


//--------------------- .nv.callgraph             --------------------------
	.section	.nv.callgraph,"",@"SHT_CUDA_CALLGRAPH"
	.align	4
	.sectionentsize	8
	.align		4
        /*0000*/ 	.word	0x00000000
	.align		4
        /*0004*/ 	.word	0xffffffff
	.align		4
        /*0008*/ 	.word	0x00000000
	.align		4
        /*000c*/ 	.word	0xfffffffe
	.align		4
        /*0010*/ 	.word	0x00000000
	.align		4
        /*0014*/ 	.word	0xfffffffd
	.align		4
        /*0018*/ 	.word	0x00000000
	.align		4
        /*001c*/ 	.word	0xfffffffc


//--------------------- .nv.rel.action            --------------------------
	.section	.nv.rel.action,"",@"SHT_CUDA_RELOCINFO"
	.align	8
	.sectionentsize	8
        /*0000*/ 	.byte	0x73, 0x00, 0x00, 0x00, 0x00, 0x00, 0x00, 0x00, 0x00, 0x00, 0x00, 0x11, 0x25, 0x00, 0x05, 0x36


//--------------------- .nv.constant0.triton_red_fused_addmm_0 --------------------------
	.section	.nv.constant0.triton_red_fused_addmm_0,"a",@progbits
	.sectionflags	@""
	.align	4
.nv.constant0.triton_red_fused_addmm_0:
	.zero		392


//--------------------- .text.triton_red_fused_addmm_0 --------------------------
	.section	.text.triton_red_fused_addmm_0,"ax",@progbits
	.sectionflags	@"SHF_BARRIERS=1"
	.sectioninfo	@"SHI_REGISTERS=37"
	.align	128
        .global         triton_red_fused_addmm_0
        .type           triton_red_fused_addmm_0,@function
        .size           triton_red_fused_addmm_0,(.L_x_1 - triton_red_fused_addmm_0)
        .other          triton_red_fused_addmm_0,@"STO_CUDA_ENTRY STV_DEFAULT"
triton_red_fused_addmm_0:
.text.triton_red_fused_addmm_0:
[----:B------:R-:W-:Y:S02]  /*0000*/  MOV R1, c[0x0][0x28] ;  /* 0x00000a0000017a02 */ /* 0x000fe40000000f00 */
[----:B------:R-:W0:Y:S01]  /*0010*/  S2R R11, SR_TID.X ;  /* 0x00000000000b7919 */ /* 0x000e220000002100 */
[----:B------:R-:W-:Y:S01]  /*0020*/  MOV R25, 0x2 ;  /* 0x0000000200197802 */ /* 0x000fe20000000f00 */
[----:B------:R-:W-:Y:S01]  /*0030*/  ULDC.64 UR4, c[0x0][0x118] ;  /* 0x0000460000047ab9 */ /* 0x000fe20000000a00 */
[----:B0-----:R-:W-:-:S04]  /*0040*/  SHF.L.U32 R0, R11, 0x2, RZ ;  /* 0x000000020b007819 */ /* 0x001fc800000006ff */
[----:B------:R-:W-:-:S05]  /*0050*/  LOP3.LUT R3, R0, 0x3fc, RZ, 0xc0, !PT ;  /* 0x000003fc00037812 */ /* 0x000fca00078ec0ff */
[----:B------:R-:W-:-:S05]  /*0060*/  IMAD.WIDE.U32 R4, R3, R25, c[0x0][0x160] ;  /* 0x0000580003047625 */ /* 0x000fca00078e0019 */
[----:B------:R0:W2:Y:S04]  /*0070*/  LDG.E.EL.64 R14, [R4.64] ;  /* 0x00000004040e7981 */ /* 0x0000a8000c2e1b00 */
[----:B------:R0:W3:Y:S04]  /*0080*/  LDG.E.EL.64 R20, [R4.64+0x800] ;  /* 0x0008000404147981 */ /* 0x0000e8000c2e1b00 */
[----:B------:R0:W4:Y:S04]  /*0090*/  LDG.E.EL.64 R8, [R4.64+0x1000] ;  /* 0x0010000404087981 */ /* 0x000128000c2e1b00 */
[----:B------:R-:W1:Y:S02]  /*00a0*/  S2R R10, SR_CTAID.X ;  /* 0x00000000000a7919 */ /* 0x000e640000002500 */
[C---:B-1----:R-:W-:Y:S01]  /*00b0*/  ISETP.GE.AND P0, PT, R10.reuse, 0x2400, PT ;  /* 0x000024000a00780c */ /* 0x042fe20003f06270 */
[----:B------:R-:W-:-:S02]  /*00c0*/  IMAD R0, R10, 0xc00, R3 ;  /* 0x00000c000a007824 */ /* 0x000fc400078e0203 */
[----:B------:R-:W-:Y:S02]  /*00d0*/  CS2R R2, SRZ ;  /* 0x0000000000027805 */ /* 0x000fe4000001ff00 */
[----:B------:R-:W-:-:S08]  /*00e0*/  IMAD.WIDE R16, R0, R25, c[0x0][0x168] ;  /* 0x00005a0000107625 */ /* 0x000fd000078e0219 */
[----:B------:R1:W5:Y:S01]  /*00f0*/  @!P0 LDG.E.EF.64 R2, [R16.64] ;  /* 0x0000000410028981 */ /* 0x000362000c0e1b00 */
[----:B------:R-:W-:Y:S01]  /*0100*/  IADD3 R22, R0, 0x400, RZ ;  /* 0x0000040000167810 */ /* 0x000fe20007ffe0ff */
[----:B------:R-:W-:-:S04]  /*0110*/  CS2R R6, SRZ ;  /* 0x0000000000067805 */ /* 0x000fc8000001ff00 */
[----:B------:R-:W-:Y:S01]  /*0120*/  IMAD.WIDE R22, R22, R25, c[0x0][0x168] ;  /* 0x00005a0016167625 */ /* 0x000fe200078e0219 */
[----:B------:R-:W-:-:S04]  /*0130*/  IADD3 R24, R0, 0x800, RZ ;  /* 0x0000080000187810 */ /* 0x000fc80007ffe0ff */
[----:B------:R1:W5:Y:S01]  /*0140*/  @!P0 LDG.E.EF.64 R6, [R22.64] ;  /* 0x0000000416068981 */ /* 0x000362000c0e1b00 */
[----:B0-----:R-:W-:Y:S01]  /*0150*/  CS2R R4, SRZ ;  /* 0x0000000000047805 */ /* 0x001fe2000001ff00 */
[----:B------:R-:W-:-:S05]  /*0160*/  IMAD.WIDE R24, R24, R25, c[0x0][0x168] ;  /* 0x00005a0018187625 */ /* 0x000fca00078e0219 */
[----:B------:R0:W5:Y:S01]  /*0170*/  @!P0 LDG.E.EF.64 R4, [R24.64] ;  /* 0x0000000418048981 */ /* 0x000162000c0e1b00 */
[----:B--2---:R-:W-:Y:S02]  /*0180*/  SHF.L.U32 R27, R14, 0x10, RZ ;  /* 0x000000100e1b7819 */ /* 0x004fe400000006ff */
[C---:B------:R-:W-:Y:S02]  /*0190*/  SHF.L.U32 R19, R15.reuse, 0x10, RZ ;  /* 0x000000100f137819 */ /* 0x040fe400000006ff */
[----:B------:R-:W-:Y:S01]  /*01a0*/  PRMT R29, R15, 0x7632, R29 ;  /* 0x000076320f1d7816 */ /* 0x000fe2000000001d */
[----:B------:R-:W-:Y:S01]  /*01b0*/  FADD R0, RZ, -R27 ;  /* 0x8000001bff007221 */ /* 0x000fe20000000000 */
[----:B---3--:R-:W-:Y:S01]  /*01c0*/  SHF.L.U32 R15, R21, 0x10, RZ ;  /* 0x00000010150f7819 */ /* 0x008fe200000006ff */
[----:B------:R-:W-:Y:S01]  /*01d0*/  FADD R13, RZ, -R19 ;  /* 0x80000013ff0d7221 */ /* 0x000fe20000000000 */
[----:B------:R-:W-:Y:S01]  /*01e0*/  SHF.L.U32 R29, R29, 0x10, RZ ;  /* 0x000000101d1d7819 */ /* 0x000fe200000006ff */
[----:B-1----:R-:W-:Y:S01]  /*01f0*/  FMUL R16, R0, 1.4426950216293334961 ;  /* 0x3fb8aa3b00107820 */ /* 0x002fe20000400000 */
[----:B------:R-:W-:Y:S01]  /*0200*/  PRMT R0, R14, 0x7632, R0 ;  /* 0x000076320e007816 */ /* 0x000fe20000000000 */
[----:B------:R-:W-:Y:S01]  /*0210*/  FMUL R22, R13, 1.4426950216293334961 ;  /* 0x3fb8aa3b0d167820 */ /* 0x000fe20000400000 */
[----:B------:R-:W-:-:S02]  /*0220*/  FADD R32, RZ, -R15 ;  /* 0x8000000fff207221 */ /* 0x000fc40000000000 */
[----:B------:R-:W-:Y:S02]  /*0230*/  FSETP.GEU.AND P1, PT, R16, -126, PT ;  /* 0xc2fc00001000780b */ /* 0x000fe40003f2e000 */
[----:B------:R-:W-:Y:S01]  /*0240*/  SHF.L.U32 R0, R0, 0x10, RZ ;  /* 0x0000001000007819 */ /* 0x000fe200000006ff */
[----:B------:R-:W-:Y:S01]  /*0250*/  FMUL R32, R32, 1.4426950216293334961 ;  /* 0x3fb8aa3b20207820 */ /* 0x000fe20000400000 */
[----:B------:R-:W-:-:S03]  /*0260*/  FSETP.GEU.AND P2, PT, R22, -126, PT ;  /* 0xc2fc00001600780b */ /* 0x000fc60003f4e000 */
[----:B------:R-:W-:-:S04]  /*0270*/  FADD R13, RZ, -R0 ;  /* 0x80000000ff0d7221 */ /* 0x000fc80000000000 */
[----:B------:R-:W-:Y:S02]  /*0280*/  FMUL R14, R13, 1.4426950216293334961 ;  /* 0x3fb8aa3b0d0e7820 */ /* 0x000fe40000400000 */
[----:B------:R-:W-:-:S03]  /*0290*/  @!P1 FMUL R16, R16, 0.5 ;  /* 0x3f00000010109820 */ /* 0x000fc60000400000 */
[----:B------:R-:W-:Y:S01]  /*02a0*/  FSETP.GEU.AND P3, PT, R14, -126, PT ;  /* 0xc2fc00000e00780b */ /* 0x000fe20003f6e000 */
[----:B------:R4:W1:Y:S01]  /*02b0*/  MUFU.EX2 R13, R16 ;  /* 0x00000010000d7308 */ /* 0x0008620000000800 */
[----:B------:R-:W-:-:S07]  /*02c0*/  @!P2 FMUL R22, R22, 0.5 ;  /* 0x3f0000001616a820 */ /* 0x000fce0000400000 */
[----:B------:R2:W3:Y:S01]  /*02d0*/  MUFU.EX2 R23, R22 ;  /* 0x0000001600177308 */ /* 0x0004e20000000800 */
[C---:B----4-:R-:W-:Y:S02]  /*02e0*/  SHF.L.U32 R16, R8.reuse, 0x10, RZ ;  /* 0x0000001008107819 */ /* 0x050fe400000006ff */
[----:B------:R-:W-:Y:S01]  /*02f0*/  PRMT R8, R8, 0x7632, R8 ;  /* 0x0000763208087816 */ /* 0x000fe20000000008 */
[----:B------:R-:W-:-:S03]  /*0300*/  @!P3 FMUL R14, R14, 0.5 ;  /* 0x3f0000000e0eb820 */ /* 0x000fc60000400000 */
[----:B------:R-:W-:Y:S01]  /*0310*/  SHF.L.U32 R8, R8, 0x10, RZ ;  /* 0x0000001008087819 */ /* 0x000fe200000006ff */
[----:B-1----:R-:W-:Y:S01]  /*0320*/  @!P1 FMUL R13, R13, R13 ;  /* 0x0000000d0d0d9220 */ /* 0x002fe20000400000 */
[----:B------:R1:W4:Y:S01]  /*0330*/  MUFU.EX2 R17, R14 ;  /* 0x0000000e00117308 */ /* 0x0003220000000800 */
[----:B--2---:R-:W-:Y:S02]  /*0340*/  FADD R22, RZ, -R29 ;  /* 0x8000001dff167221 */ /* 0x004fe40000000000 */
[----:B------:R-:W-:Y:S01]  /*0350*/  FADD R18, R13, 1 ;  /* 0x3f8000000d127421 */ /* 0x000fe20000000000 */
[----:B------:R-:W-:Y:S01]  /*0360*/  SHF.L.U32 R13, R20, 0x10, RZ ;  /* 0x00000010140d7819 */ /* 0x000fe200000006ff */
[----:B------:R-:W-:Y:S01]  /*0370*/  FMUL R22, R22, 1.4426950216293334961 ;  /* 0x3fb8aa3b16167820 */ /* 0x000fe20000400000 */
[----:B---3--:R-:W-:Y:S02]  /*0380*/  @!P2 FMUL R23, R23, R23 ;  /* 0x000000171717a220 */ /* 0x008fe40000400000 */
[----:B------:R-:W-:Y:S01]  /*0390*/  FSETP.GT.AND P2, PT, R18, 8.50705917302346158658e+37, PT ;  /* 0x7e8000001200780b */ /* 0x000fe20003f44000 */
[----:B-1----:R-:W-:Y:S01]  /*03a0*/  FADD R14, RZ, -R13 ;  /* 0x8000000dff0e7221 */ /* 0x002fe20000000000 */
[----:B------:R-:W-:Y:S01]  /*03b0*/  FSETP.GEU.AND P5, PT, R22, -126, PT ;  /* 0xc2fc00001600780b */ /* 0x000fe20003fae000 */
[----:B0-----:R-:W-:-:S02]  /*03c0*/  FADD R24, R23, 1 ;  /* 0x3f80000017187421 */ /* 0x001fc40000000000 */
[----:B------:R-:W-:Y:S01]  /*03d0*/  FMUL R31, R14, 1.4426950216293334961 ;  /* 0x3fb8aa3b0e1f7820 */ /* 0x000fe20000400000 */
[----:B------:R-:W-:Y:S02]  /*03e0*/  MOV R14, 0x3e800000 ;  /* 0x3e800000000e7802 */ /* 0x000fe40000000f00 */
[----:B------:R-:W-:Y:S01]  /*03f0*/  FSETP.GT.AND P4, PT, R24, 8.50705917302346158658e+37, PT ;  /* 0x7e8000001800780b */ /* 0x000fe20003f84000 */
[----:B----4-:R-:W-:Y:S01]  /*0400*/  @!P3 FMUL R17, R17, R17 ;  /* 0x000000111111b220 */ /* 0x010fe20000400000 */
[----:B------:R-:W-:Y:S02]  /*0410*/  FSETP.GEU.AND P1, PT, R31, -126, PT ;  /* 0xc2fc00001f00780b */ /* 0x000fe40003f2e000 */
[----:B------:R-:W-:Y:S01]  /*0420*/  FSEL R23, R14, 1, P2 ;  /* 0x3f8000000e177808 */ /* 0x000fe20001000000 */
[----:B------:R-:W-:Y:S01]  /*0430*/  @P2 FMUL R18, R18, 0.25 ;  /* 0x3e80000012122820 */ /* 0x000fe20000400000 */
[----:B------:R-:W-:Y:S01]  /*0440*/  FADD R17, R17, 1 ;  /* 0x3f80000011117421 */ /* 0x000fe20000000000 */
[----:B------:R-:W-:Y:S01]  /*0450*/  @!P5 FMUL R22, R22, 0.5 ;  /* 0x3f0000001616d820 */ /* 0x000fe20000400000 */
[----:B------:R-:W-:-:S03]  /*0460*/  FSEL R33, R14, 1, P4 ;  /* 0x3f8000000e217808 */ /* 0x000fc60002000000 */
[----:B------:R-:W0:Y:S01]  /*0470*/  MUFU.RCP R18, R18 ;  /* 0x0000001200127308 */ /* 0x000e220000001000 */
[----:B------:R-:W-:Y:S01]  /*0480*/  FSETP.GT.AND P3, PT, R17, 8.50705917302346158658e+37, PT ;  /* 0x7e8000001100780b */ /* 0x000fe20003f64000 */
[----:B------:R-:W-:Y:S01]  /*0490*/  @P4 FMUL R24, R24, 0.25 ;  /* 0x3e80000018184820 */ /* 0x000fe20000400000 */
[----:B------:R-:W-:Y:S01]  /*04a0*/  FSETP.GEU.AND P4, PT, R32, -126, PT ;  /* 0xc2fc00002000780b */ /* 0x000fe20003f8e000 */
[----:B------:R-:W-:Y:S01]  /*04b0*/  @!P1 FMUL R31, R31, 0.5 ;  /* 0x3f0000001f1f9820 */ /* 0x000fe20000400000 */
[----:B------:R-:W-:-:S03]  /*04c0*/  FSEL R26, R14, 1, P3 ;  /* 0x3f8000000e1a7808 */ /* 0x000fc60001800000 */
[----:B------:R-:W1:Y:S06]  /*04d0*/  MUFU.RCP R24, R24 ;  /* 0x0000001800187308 */ /* 0x000e6c0000001000 */
[----:B------:R-:W-:Y:S02]  /*04e0*/  @P3 FMUL R17, R17, 0.25 ;  /* 0x3e80000011113820 */ /* 0x000fe40000400000 */
[----:B------:R-:W2:Y:S01]  /*04f0*/  MUFU.EX2 R31, R31 ;  /* 0x0000001f001f7308 */ /* 0x000ea20000000800 */
[----:B0-----:R-:W-:Y:S01]  /*0500*/  FMUL R18, R18, R23 ;  /* 0x0000001712127220 */ /* 0x001fe20000400000 */
[----:B------:R-:W-:Y:S01]  /*0510*/  @!P4 FMUL R32, R32, 0.5 ;  /* 0x3f0000002020c820 */ /* 0x000fe20000400000 */
[----:B------:R-:W-:-:S02]  /*0520*/  PRMT R23, R9, 0x7632, R23 ;  /* 0x0000763209177816 */ /* 0x000fc40000000017 */
[----:B------:R-:W-:Y:S01]  /*0530*/  FMUL R27, R27, R18 ;  /* 0x000000121b1b7220 */ /* 0x000fe20000400000 */
[----:B------:R-:W-:Y:S02]  /*0540*/  PRMT R18, R20, 0x7632, R18 ;  /* 0x0000763214127816 */ /* 0x000fe40000000012 */
[----:B------:R-:W0:Y:S01]  /*0550*/  MUFU.EX2 R22, R22 ;  /* 0x0000001600167308 */ /* 0x000e220000000800 */
[----:B------:R-:W-:Y:S01]  /*0560*/  PRMT R20, R21, 0x7632, R20 ;  /* 0x0000763215147816 */ /* 0x000fe20000000014 */
[----:B-1----:R-:W-:Y:S01]  /*0570*/  FMUL R28, R24, R33 ;  /* 0x00000021181c7220 */ /* 0x002fe20000400000 */
[----:B------:R-:W-:Y:S01]  /*0580*/  SHF.L.U32 R18, R18, 0x10, RZ ;  /* 0x0000001012127819 */ /* 0x000fe200000006ff */
[----:B------:R-:W-:Y:S01]  /*0590*/  FADD R24, RZ, -R16 ;  /* 0x80000010ff187221 */ /* 0x000fe20000000000 */
[----:B------:R-:W-:Y:S01]  /*05a0*/  SHF.L.U32 R20, R20, 0x10, RZ ;  /* 0x0000001014147819 */ /* 0x000fe200000006ff */
[----:B------:R-:W-:Y:S01]  /*05b0*/  FMUL R19, R19, R28 ;  /* 0x0000001c13137220 */ /* 0x000fe20000400000 */
[----:B------:R-:W-:Y:S01]  /*05c0*/  FADD R21, RZ, -R8 ;  /* 0x80000008ff157221 */ /* 0x000fe20000000000 */
[----:B--2---:R-:W-:Y:S01]  /*05d0*/  @!P1 FMUL R31, R31, R31 ;  /* 0x0000001f1f1f9220 */ /* 0x004fe20000400000 */
[----:B------:R1:W2:Y:S01]  /*05e0*/  MUFU.RCP R25, R17 ;  /* 0x0000001100197308 */ /* 0x0002a20000001000 */
[----:B------:R-:W-:Y:S01]  /*05f0*/  FADD R28, RZ, -R18 ;  /* 0x80000012ff1c7221 */ /* 0x000fe20000000000 */
[----:B------:R-:W-:Y:S01]  /*0600*/  FADD R30, RZ, -R20 ;  /* 0x80000014ff1e7221 */ /* 0x000fe20000000000 */
[----:B------:R-:W-:Y:S01]  /*0610*/  FADD R31, R31, 1 ;  /* 0x3f8000001f1f7421 */ /* 0x000fe20000000000 */
[----:B------:R-:W-:Y:S01]  /*0620*/  FMUL R24, R24, 1.4426950216293334961 ;  /* 0x3fb8aa3b18187820 */ /* 0x000fe20000400000 */
[----:B------:R-:W-:Y:S01]  /*0630*/  FMUL R28, R28, 1.4426950216293334961 ;  /* 0x3fb8aa3b1c1c7820 */ /* 0x000fe20000400000 */
[----:B------:R-:W-:Y:S01]  /*0640*/  FMUL R30, R30, 1.4426950216293334961 ;  /* 0x3fb8aa3b1e1e7820 */ /* 0x000fe20000400000 */
[----:B0-----:R-:W-:Y:S01]  /*0650*/  @!P5 FMUL R22, R22, R22 ;  /* 0x000000161616d220 */ /* 0x001fe20000400000 */
[----:B------:R-:W-:Y:S01]  /*0660*/  FSETP.GT.AND P6, PT, R31, 8.50705917302346158658e+37, PT ;  /* 0x7e8000001f00780b */ /* 0x000fe20003fc4000 */
[----:B------:R-:W0:Y:S01]  /*0670*/  MUFU.EX2 R32, R32 ;  /* 0x0000002000207308 */ /* 0x000e220000000800 */
[----:B------:R-:W-:Y:S01]  /*0680*/  FSETP.GEU.AND P5, PT, R28, -126, PT ;  /* 0xc2fc00001c00780b */ /* 0x000fe20003fae000 */
[----:B------:R-:W-:Y:S01]  /*0690*/  FADD R34, R22, 1 ;  /* 0x3f80000016227421 */ /* 0x000fe20000000000 */
[----:B------:R-:W-:Y:S01]  /*06a0*/  FSEL R22, R14, 1, P6 ;  /* 0x3f8000000e167808 */ /* 0x000fe20003000000 */
[----:B------:R-:W-:Y:S01]  /*06b0*/  FMUL R21, R21, 1.4426950216293334961 ;  /* 0x3fb8aa3b15157820 */ /* 0x000fe20000400000 */
[----:B-1----:R-:W-:-:S02]  /*06c0*/  SHF.L.U32 R17, R9, 0x10, RZ ;  /* 0x0000001009117819 */ /* 0x002fc400000006ff */
[----:B------:R-:W-:Y:S01]  /*06d0*/  FSETP.GT.AND P3, PT, R34, 8.50705917302346158658e+37, PT ;  /* 0x7e8000002200780b */ /* 0x000fe20003f64000 */
[----:B--2---:R-:W-:Y:S01]  /*06e0*/  FMUL R25, R25, R26 ;  /* 0x0000001a19197220 */ /* 0x004fe20000400000 */
[----:B------:R-:W-:Y:S01]  /*06f0*/  SHF.L.U32 R23, R23, 0x10, RZ ;  /* 0x0000001017177819 */ /* 0x000fe200000006ff */
[----:B------:R-:W-:Y:S01]  /*0700*/  FADD R26, RZ, -R17 ;  /* 0x80000011ff1a7221 */ /* 0x000fe20000000000 */
[----:B------:R-:W-:Y:S01]  /*0710*/  FSETP.GEU.AND P2, PT, R24, -126, PT ;  /* 0xc2fc00001800780b */ /* 0x000fe20003f4e000 */
[----:B------:R-:W-:Y:S01]  /*0720*/  @P6 FMUL R31, R31, 0.25 ;  /* 0x3e8000001f1f6820 */ /* 0x000fe20000400000 */
[----:B------:R-:W-:Y:S01]  /*0730*/  FSETP.GEU.AND P6, PT, R30, -126, PT ;  /* 0xc2fc00001e00780b */ /* 0x000fe20003fce000 */
[----:B------:R-:W-:Y:S01]  /*0740*/  FMUL R26, R26, 1.4426950216293334961 ;  /* 0x3fb8aa3b1a1a7820 */ /* 0x000fe20000400000 */
[----:B------:R-:W-:Y:S01]  /*0750*/  FADD R9, RZ, -R23 ;  /* 0x80000017ff097221 */ /* 0x000fe20000000000 */
[----:B------:R-:W-:Y:S01]  /*0760*/  FSEL R33, R14, 1, P3 ;  /* 0x3f8000000e217808 */ /* 0x000fe20001800000 */
[----:B------:R-:W-:Y:S01]  /*0770*/  @!P5 FMUL R28, R28, 0.5 ;  /* 0x3f0000001c1cd820 */ /* 0x000fe20000400000 */
[----:B0-----:R-:W-:Y:S01]  /*0780*/  @!P4 FMUL R32, R32, R32 ;  /* 0x000000202020c220 */ /* 0x001fe20000400000 */
[----:B------:R-:W-:Y:S01]  /*0790*/  FMUL R9, R9, 1.4426950216293334961 ;  /* 0x3fb8aa3b09097820 */ /* 0x000fe20000400000 */
[----:B------:R-:W-:Y:S01]  /*07a0*/  @P3 FMUL R34, R34, 0.25 ;  /* 0x3e80000022223820 */ /* 0x000fe20000400000 */
[----:B------:R-:W-:Y:S01]  /*07b0*/  FSETP.GEU.AND P3, PT, R21, -126, PT ;  /* 0xc2fc00001500780b */ /* 0x000fe20003f6e000 */
[----:B------:R-:W-:Y:S01]  /*07c0*/  FMUL R25, R0, R25 ;  /* 0x0000001900197220 */ /* 0x000fe20000400000 */
[----:B------:R-:W-:Y:S01]  /*07d0*/  FSETP.GEU.AND P1, PT, R26, -126, PT ;  /* 0xc2fc00001a00780b */ /* 0x000fe20003f2e000 */
[----:B------:R-:W0:Y:S01]  /*07e0*/  MUFU.EX2 R28, R28 ;  /* 0x0000001c001c7308 */ /* 0x000e220000000800 */
[----:B------:R-:W-:Y:S01]  /*07f0*/  FSETP.GEU.AND P4, PT, R9, -126, PT ;  /* 0xc2fc00000900780b */ /* 0x000fe20003f8e000 */
[----:B------:R-:W-:Y:S01]  /*0800*/  @!P6 FMUL R30, R30, 0.5 ;  /* 0x3f0000001e1ee820 */ /* 0x000fe20000400000 */
[----:B------:R-:W-:Y:S01]  /*0810*/  @!P2 FMUL R24, R24, 0.5 ;  /* 0x3f0000001818a820 */ /* 0x000fe20000400000 */
[----:B------:R-:W-:-:S04]  /*0820*/  FADD R32, R32, 1 ;  /* 0x3f80000020207421 */ /* 0x000fc80000000000 */
[----:B------:R-:W1:Y:S02]  /*0830*/  MUFU.EX2 R30, R30 ;  /* 0x0000001e001e7308 */ /* 0x000e640000000800 */
[----:B------:R-:W-:Y:S02]  /*0840*/  @!P3 FMUL R21, R21, 0.5 ;  /* 0x3f0000001515b820 */ /* 0x000fe40000400000 */
[----:B------:R-:W-:Y:S02]  /*0850*/  @!P1 FMUL R26, R26, 0.5 ;  /* 0x3f0000001a1a9820 */ /* 0x000fe40000400000 */
[----:B------:R-:W-:Y:S02]  /*0860*/  @!P4 FMUL R9, R9, 0.5 ;  /* 0x3f0000000909c820 */ /* 0x000fe40000400000 */
[----:B------:R-:W2:Y:S01]  /*0870*/  MUFU.RCP R34, R34 ;  /* 0x0000002200227308 */ /* 0x000ea20000001000 */
[----:B0-----:R-:W-:Y:S01]  /*0880*/  @!P5 FMUL R28, R28, R28 ;  /* 0x0000001c1c1cd220 */ /* 0x001fe20000400000 */
[----:B------:R-:W-:-:S03]  /*0890*/  FSETP.GT.AND P5, PT, R32, 8.50705917302346158658e+37, PT ;  /* 0x7e8000002000780b */ /* 0x000fc60003fa4000 */
[----:B------:R-:W-:-:S03]  /*08a0*/  FADD R28, R28, 1 ;  /* 0x3f8000001c1c7421 */ /* 0x000fc60000000000 */
[----:B------:R-:W0:Y:S01]  /*08b0*/  MUFU.EX2 R24, R24 ;  /* 0x0000001800187308 */ /* 0x000e220000000800 */
[----:B-1----:R-:W-:Y:S01]  /*08c0*/  @!P6 FMUL R30, R30, R30 ;  /* 0x0000001e1e1ee220 */ /* 0x002fe20000400000 */
[----:B------:R-:W-:-:S03]  /*08d0*/  FSETP.GT.AND P6, PT, R28, 8.50705917302346158658e+37, PT ;  /* 0x7e8000001c00780b */ /* 0x000fc60003fc4000 */
[----:B------:R-:W-:Y:S02]  /*08e0*/  FADD R30, R30, 1 ;  /* 0x3f8000001e1e7421 */ /* 0x000fe40000000000 */
[----:B------:R-:W-:Y:S01]  /*08f0*/  @P5 FMUL R32, R32, 0.25 ;  /* 0x3e80000020205820 */ /* 0x000fe20000400000 */
[----:B------:R-:W1:Y:S01]  /*0900*/  MUFU.EX2 R21, R21 ;  /* 0x0000001500157308 */ /* 0x000e620000000800 */
[----:B--2---:R-:W-:-:S04]  /*0910*/  FMUL R0, R34, R33 ;  /* 0x0000002122007220 */ /* 0x004fc80000400000 */
[----:B------:R-:W-:Y:S01]  /*0920*/  FMUL R29, R29, R0 ;  /* 0x000000001d1d7220 */ /* 0x000fe20000400000 */
[----:B-----5:R-:W-:Y:S01]  /*0930*/  SHF.L.U32 R0, R2, 0x10, RZ ;  /* 0x0000001002007819 */ /* 0x020fe200000006ff */
[----:B------:R-:W-:Y:S01]  /*0940*/  @P6 FMUL R28, R28, 0.25 ;  /* 0x3e8000001c1c6820 */ /* 0x000fe20000400000 */
[----:B------:R-:W2:Y:S01]  /*0950*/  MUFU.EX2 R26, R26 ;  /* 0x0000001a001a7308 */ /* 0x000ea20000000800 */
[----:B0-----:R-:W-:Y:S01]  /*0960*/  @!P2 FMUL R24, R24, R24 ;  /* 0x000000181818a220 */ /* 0x001fe20000400000 */
[----:B------:R-:W-:Y:S01]  /*0970*/  FSETP.GT.AND P2, PT, R30, 8.50705917302346158658e+37, PT ;  /* 0x7e8000001e00780b */ /* 0x000fe20003f44000 */
[----:B------:R-:W-:Y:S01]  /*0980*/  FFMA R27, R0, R27, RZ ;  /* 0x0000001b001b7223 */ /* 0x000fe200000000ff */
[----:B------:R-:W-:Y:S01]  /*0990*/  SHF.L.U32 R0, R3, 0x10, RZ ;  /* 0x0000001003007819 */ /* 0x000fe200000006ff */
[----:B------:R-:W-:-:S03]  /*09a0*/  FADD R24, R24, 1 ;  /* 0x3f80000018187421 */ /* 0x000fc60000000000 */
[----:B------:R-:W0:Y:S01]  /*09b0*/  MUFU.EX2 R9, R9 ;  /* 0x0000000900097308 */ /* 0x000e220000000800 */
[----:B-1----:R-:W-:Y:S01]  /*09c0*/  @!P3 FMUL R21, R21, R21 ;  /* 0x000000151515b220 */ /* 0x002fe20000400000 */
[----:B------:R-:W-:Y:S01]  /*09d0*/  FFMA R19, R0, R19, RZ ;  /* 0x0000001300137223 */ /* 0x000fe200000000ff */
[----:B------:R-:W-:Y:S02]  /*09e0*/  PRMT R0, R2, 0x7632, R0 ;  /* 0x0000763202007816 */ /* 0x000fe40000000000 */
[----:B------:R-:W-:Y:S01]  /*09f0*/  FADD R21, R21, 1 ;  /* 0x3f80000015157421 */ /* 0x000fe20000000000 */
[----:B------:R-:W-:Y:S01]  /*0a00*/  PRMT R2, R3, 0x7632, R2 ;  /* 0x0000763203027816 */ /* 0x000fe20000000002 */
[----:B------:R-:W-:Y:S01]  /*0a10*/  @P2 FMUL R30, R30, 0.25 ;  /* 0x3e8000001e1e2820 */ /* 0x000fe20000400000 */
[----:B--2---:R-:W-:Y:S01]  /*0a20*/  @!P1 FMUL R26, R26, R26 ;  /* 0x0000001a1a1a9220 */ /* 0x004fe20000400000 */
[----:B------:R-:W-:Y:S01]  /*0a30*/  FSETP.GT.AND P1, PT, R24, 8.50705917302346158658e+37, PT ;  /* 0x7e8000001800780b */ /* 0x000fe20003f24000 */
[----:B------:R-:W1:Y:S01]  /*0a40*/  MUFU.RCP R31, R31 ;  /* 0x0000001f001f7308 */ /* 0x000e620000001000 */
[----:B------:R-:W-:Y:S01]  /*0a50*/  SHF.L.U32 R0, R0, 0x10, RZ ;  /* 0x0000001000007819 */ /* 0x000fe200000006ff */
[----:B------:R-:W-:Y:S01]  /*0a60*/  FADD R26, R26, 1 ;  /* 0x3f8000001a1a7421 */ /* 0x000fe20000000000 */
[----:B------:R-:W-:-:S02]  /*0a70*/  SHF.L.U32 R2, R2, 0x10, RZ ;  /* 0x0000001002027819 */ /* 0x000fc400000006ff */
[----:B------:R-:W-:Y:S01]  /*0a80*/  FSEL R3, R14, 1, P6 ;  /* 0x3f8000000e037808 */ /* 0x000fe20003000000 */
[----:B0-----:R-:W-:Y:S01]  /*0a90*/  @!P4 FMUL R9, R9, R9 ;  /* 0x000000090909c220 */ /* 0x001fe20000400000 */
[----:B------:R-:W-:Y:S01]  /*0aa0*/  FSETP.GT.AND P4, PT, R21, 8.50705917302346158658e+37, PT ;  /* 0x7e8000001500780b */ /* 0x000fe20003f84000 */
[----:B------:R-:W0:Y:S01]  /*0ab0*/  MUFU.RCP R32, R32 ;  /* 0x0000002000207308 */ /* 0x000e220000001000 */
[----:B------:R-:W-:Y:S01]  /*0ac0*/  FSETP.GT.AND P3, PT, R26, 8.50705917302346158658e+37, PT ;  /* 0x7e8000001a00780b */ /* 0x000fe20003f64000 */
[----:B------:R-:W-:Y:S01]  /*0ad0*/  FADD R9, R9, 1 ;  /* 0x3f80000009097421 */ /* 0x000fe20000000000 */
[----:B------:R-:W-:Y:S01]  /*0ae0*/  FFMA R0, R0, R25, RZ ;  /* 0x0000001900007223 */ /* 0x000fe200000000ff */
[----:B------:R-:W-:Y:S01]  /*0af0*/  FSEL R25, R14, 1, P5 ;  /* 0x3f8000000e197808 */ /* 0x000fe20002800000 */
[----:B------:R-:W-:Y:S01]  /*0b00*/  @P1 FMUL R24, R24, 0.25 ;  /* 0x3e80000018181820 */ /* 0x000fe20000400000 */
[----:B------:R-:W-:Y:S01]  /*0b10*/  FFMA R2, R2, R29, RZ ;  /* 0x0000001d02027223 */ /* 0x000fe200000000ff */
[----:B------:R-:W-:Y:S01]  /*0b20*/  FSETP.GT.AND P5, PT, R9, 8.50705917302346158658e+37, PT ;  /* 0x7e8000000900780b */ /* 0x000fe20003fa4000 */
[----:B------:R-:W2:Y:S01]  /*0b30*/  MUFU.RCP R28, R28 ;  /* 0x0000001c001c7308 */ /* 0x000ea20000001000 */
[----:B------:R-:W-:Y:S01]  /*0b40*/  FSEL R29, R14, 1, P2 ;  /* 0x3f8000000e1d7808 */ /* 0x000fe20001000000 */
[----:B-1----:R-:W-:-:S02]  /*0b50*/  FMUL R22, R31, R22 ;  /* 0x000000161f167220 */ /* 0x002fc40000400000 */
[----:B------:R-:W-:Y:S02]  /*0b60*/  @P4 FMUL R21, R21, 0.25 ;  /* 0x3e80000015154820 */ /* 0x000fe40000400000 */
[----:B------:R-:W-:Y:S01]  /*0b70*/  @P3 FMUL R26, R26, 0.25 ;  /* 0x3e8000001a1a3820 */ /* 0x000fe20000400000 */
[----:B------:R-:W-:Y:S01]  /*0b80*/  FMUL R13, R13, R22 ;  /* 0x000000160d0d7220 */ /* 0x000fe20000400000 */
[----:B------:R-:W1:Y:S01]  /*0b90*/  MUFU.RCP R30, R30 ;  /* 0x0000001e001e7308 */ /* 0x000e620000001000 */
[----:B0-----:R-:W-:Y:S01]  /*0ba0*/  FMUL R32, R32, R25 ;  /* 0x0000001920207220 */ /* 0x001fe20000400000 */
[----:B------:R-:W-:Y:S02]  /*0bb0*/  SHF.L.U32 R22, R6, 0x10, RZ ;  /* 0x0000001006167819 */ /* 0x000fe400000006ff */
[----:B------:R-:W-:Y:S01]  /*0bc0*/  @P5 FMUL R9, R9, 0.25 ;  /* 0x3e80000009095820 */ /* 0x000fe20000400000 */
[----:B------:R-:W-:Y:S01]  /*0bd0*/  FMUL R32, R15, R32 ;  /* 0x000000200f207220 */ /* 0x000fe20000400000 */
[----:B------:R-:W-:Y:S01]  /*0be0*/  PRMT R15, R7, 0x7632, R15 ;  /* 0x00007632070f7816 */ /* 0x000fe2000000000f */
[----:B------:R-:W-:Y:S01]  /*0bf0*/  FFMA R27, R22, R13, R27 ;  /* 0x0000000d161b7223 */ /* 0x000fe2000000001b */
[----:B------:R-:W0:Y:S01]  /*0c00*/  MUFU.RCP R24, R24 ;  /* 0x0000001800187308 */ /* 0x000e220000001000 */
[----:B--2---:R-:W-:Y:S01]  /*0c10*/  FMUL R3, R28, R3 ;  /* 0x000000031c037220 */ /* 0x004fe20000400000 */
[----:B------:R-:W-:-:S02]  /*0c20*/  PRMT R6, R6, 0x7632, R6 ;  /* 0x0000763206067816 */ /* 0x000fc40000000006 */
[----:B------:R-:W-:Y:S01]  /*0c30*/  SHF.L.U32 R15, R15, 0x10, RZ ;  /* 0x000000100f0f7819 */ /* 0x000fe200000006ff */
[----:B------:R-:W-:Y:S01]  /*0c40*/  FMUL R18, R18, R3 ;  /* 0x0000000312127220 */ /* 0x000fe20000400000 */
[----:B------:R-:W-:Y:S02]  /*0c50*/  FSEL R13, R14, 1, P1 ;  /* 0x3f8000000e0d7808 */ /* 0x000fe40000800000 */
[----:B------:R-:W2:Y:S01]  /*0c60*/  MUFU.RCP R21, R21 ;  /* 0x0000001500157308 */ /* 0x000ea20000001000 */
[----:B-1----:R-:W-:Y:S01]  /*0c70*/  FMUL R29, R30, R29 ;  /* 0x0000001d1e1d7220 */ /* 0x002fe20000400000 */
[----:B------:R-:W-:Y:S02]  /*0c80*/  FSEL R25, R14, 1, P3 ;  /* 0x3f8000000e197808 */ /* 0x000fe40001800000 */
[----:B------:R-:W-:Y:S01]  /*0c90*/  ISETP.GE.AND P1, PT, R11, 0x8, PT ;  /* 0x000000080b00780c */ /* 0x000fe20003f26270 */
[----:B------:R-:W-:Y:S01]  /*0ca0*/  FMUL R3, R20, R29 ;  /* 0x0000001d14037220 */ /* 0x000fe20000400000 */
[----:B------:R-:W-:-:S02]  /*0cb0*/  SHF.L.U32 R20, R7, 0x10, RZ ;  /* 0x0000001007147819 */ /* 0x000fc400000006ff */
[----:B------:R-:W1:Y:S01]  /*0cc0*/  MUFU.RCP R26, R26 ;  /* 0x0000001a001a7308 */ /* 0x000e620000001000 */
[----:B------:R-:W-:Y:S01]  /*0cd0*/  SHF.L.U32 R7, R6, 0x10, RZ ;  /* 0x0000001006077819 */ /* 0x000fe200000006ff */
[----:B------:R-:W-:Y:S01]  /*0ce0*/  FFMA R2, R15, R3, R2 ;  /* 0x000000030f027223 */ /* 0x000fe20000000002 */
[----:B------:R-:W-:Y:S01]  /*0cf0*/  FSEL R6, R14, 1, P4 ;  /* 0x3f8000000e067808 */ /* 0x000fe20002000000 */
[----:B0-----:R-:W-:Y:S01]  /*0d00*/  FMUL R13, R24, R13 ;  /* 0x0000000d180d7220 */ /* 0x001fe20000400000 */
[----:B------:R-:W-:Y:S01]  /*0d10*/  PRMT R3, R4, 0x7632, R3 ;  /* 0x0000763204037816 */ /* 0x000fe20000000003 */
[----:B------:R-:W-:Y:S01]  /*0d20*/  FFMA R0, R7, R18, R0 ;  /* 0x0000001207007223 */ /* 0x000fe20000000000 */
[----:B------:R-:W-:Y:S01]  /*0d30*/  FSEL R14, R14, 1, P5 ;  /* 0x3f8000000e0e7808 */ /* 0x000fe20002800000 */
[----:B------:R-:W0:Y:S01]  /*0d40*/  MUFU.RCP R9, R9 ;  /* 0x0000000900097308 */ /* 0x000e220000001000 */
[----:B--2---:R-:W-:Y:S01]  /*0d50*/  FMUL R21, R21, R6 ;  /* 0x0000000615157220 */ /* 0x004fe20000400000 */
[----:B------:R-:W-:Y:S01]  /*0d60*/  SHF.L.U32 R4, R4, 0x10, RZ ;  /* 0x0000001004047819 */ /* 0x000fe200000006ff */
[----:B------:R-:W-:Y:S01]  /*0d70*/  FMUL R13, R16, R13 ;  /* 0x0000000d100d7220 */ /* 0x000fe20000400000 */
[----:B------:R-:W-:Y:S01]  /*0d80*/  SHF.L.U32 R3, R3, 0x10, RZ ;  /* 0x0000001003037819 */ /* 0x000fe200000006ff */
[----:B------:R-:W-:Y:S01]  /*0d90*/  FMUL R21, R8, R21 ;  /* 0x0000001508157220 */ /* 0x000fe20000400000 */
[C---:B------:R-:W-:Y:S01]  /*0da0*/  PRMT R6, R5.reuse, 0x7632, R6 ;  /* 0x0000763205067816 */ /* 0x040fe20000000006 */
[----:B------:R-:W-:Y:S01]  /*0db0*/  FFMA R19, R20, R32, R19 ;  /* 0x0000002014137223 */ /* 0x000fe20000000013 */
[----:B-1----:R-:W-:Y:S01]  /*0dc0*/  FMUL R26, R26, R25 ;  /* 0x000000191a1a7220 */ /* 0x002fe20000400000 */
[----:B------:R-:W-:Y:S01]  /*0dd0*/  SHF.L.U32 R8, R5, 0x10, RZ ;  /* 0x0000001005087819 */ /* 0x000fe200000006ff */
[----:B------:R-:W-:Y:S01]  /*0de0*/  FFMA R13, R4, R13, R27 ;  /* 0x0000000d040d7223 */ /* 0x000fe2000000001b */
[----:B------:R-:W-:Y:S01]  /*0df0*/  FFMA R0, R3, R21, R0 ;  /* 0x0000001503007223 */ /* 0x000fe20000000000 */
[----:B------:R-:W-:Y:S01]  /*0e00*/  FMUL R26, R17, R26 ;  /* 0x0000001a111a7220 */ /* 0x000fe20000400000 */
[----:B------:R-:W-:-:S02]  /*0e10*/  SHF.L.U32 R3, R6, 0x10, RZ ;  /* 0x0000001006037819 */ /* 0x000fc400000006ff */
[----:B------:R-:W-:Y:S01]  /*0e20*/  FADD R13, R0, R13 ;  /* 0x0000000d000d7221 */ /* 0x000fe20000000000 */
[----:B0-----:R-:W-:Y:S01]  /*0e30*/  FMUL R14, R9, R14 ;  /* 0x0000000e090e7220 */ /* 0x001fe20000400000 */
[----:B------:R-:W-:-:S03]  /*0e40*/  FFMA R8, R8, R26, R19 ;  /* 0x0000001a08087223 */ /* 0x000fc60000000013 */
[----:B------:R-:W-:Y:S01]  /*0e50*/  FMUL R14, R23, R14 ;  /* 0x0000000e170e7220 */ /* 0x000fe20000400000 */
[----:B------:R-:W-:-:S03]  /*0e60*/  FADD R13, R8, R13 ;  /* 0x0000000d080d7221 */ /* 0x000fc60000000000 */
[----:B------:R-:W-:-:S04]  /*0e70*/  FFMA R2, R3, R14, R2 ;  /* 0x0000000e03027223 */ /* 0x000fc80000000002 */
[----:B------:R-:W-:-:S05]  /*0e80*/  FADD R2, R2, R13 ;  /* 0x0000000d02027221 */ /* 0x000fca0000000000 */
[----:B------:R-:W-:Y:S02]  /*0e90*/  FSEL R2, R2, RZ, !P0 ;  /* 0x000000ff02027208 */ /* 0x000fe40004000000 */
[----:B------:R-:W-:-:S03]  /*0ea0*/  LOP3.LUT P0, RZ, R11, 0x1f, RZ, 0xc0, !PT ;  /* 0x0000001f0bff7812 */ /* 0x000fc6000780c0ff */
[----:B------:R-:W0:Y:S02]  /*0eb0*/  SHFL.BFLY PT, R3, R2, 0x10, 0x1f ;  /* 0x0e001f0002037f89 */ /* 0x000e2400000e0000 */
[----:B0-----:R-:W-:Y:S01]  /*0ec0*/  FADD R3, R2, R3 ;  /* 0x0000000302037221 */ /* 0x001fe20000000000 */
[----:B------:R-:W-:-:S04]  /*0ed0*/  SHF.R.U32.HI R2, RZ, 0x3, R11 ;  /* 0x00000003ff027819 */ /* 0x000fc8000001160b */
[----:B------:R-:W0:Y:S01]  /*0ee0*/  SHFL.BFLY PT, R0, R3, 0x8, 0x1f ;  /* 0x0d001f0003007f89 */ /* 0x000e2200000e0000 */
[----:B------:R-:W-:Y:S01]  /*0ef0*/  LOP3.LUT R2, R2, 0x1c, RZ, 0xc0, !PT ;  /* 0x0000001c02027812 */ /* 0x000fe200078ec0ff */
[----:B0-----:R-:W-:-:S05]  /*0f00*/  FADD R0, R3, R0 ;  /* 0x0000000003007221 */ /* 0x001fca0000000000 */
[----:B------:R-:W0:Y:S02]  /*0f10*/  SHFL.BFLY PT, R5, R0, 0x4, 0x1f ;  /* 0x0c801f0000057f89 */ /* 0x000e2400000e0000 */
[----:B0-----:R-:W-:-:S05]  /*0f20*/  FADD R5, R0, R5 ;  /* 0x0000000500057221 */ /* 0x001fca0000000000 */
[----:B------:R-:W0:Y:S02]  /*0f30*/  SHFL.BFLY PT, R4, R5, 0x2, 0x1f ;  /* 0x0c401f0005047f89 */ /* 0x000e2400000e0000 */
[----:B0-----:R-:W-:-:S05]  /*0f40*/  FADD R4, R5, R4 ;  /* 0x0000000405047221 */ /* 0x001fca0000000000 */
[----:B------:R-:W0:Y:S02]  /*0f50*/  SHFL.BFLY PT, R7, R4, 0x1, 0x1f ;  /* 0x0c201f0004077f89 */ /* 0x000e2400000e0000 */
[----:B0-----:R-:W-:-:S05]  /*0f60*/  FADD R7, R4, R7 ;  /* 0x0000000704077221 */ /* 0x001fca0000000000 */
[----:B------:R-:W-:Y:S04]  /*0f70*/  @!P0 STS [R2], R7 ;  /* 0x0000000702008388 */ /* 0x000fe80000000800 */
[----:B------:R-:W-:Y:S01]  /*0f80*/  BAR.SYNC.DEFER_BLOCKING 0x0 ;  /* 0x0000000000007b1d */ /* 0x000fe20000010000 */
[----:B------:R-:W-:-:S04]  /*0f90*/  LOP3.LUT P0, RZ, R11, 0x7, RZ, 0xc0, !PT ;  /* 0x000000070bff7812 */ /* 0x000fc8000780c0ff */
[C---:B------:R-:W-:Y:S01]  /*0fa0*/  ISETP.LT.AND P0, PT, R11.reuse, 0x8, !P0 ;  /* 0x000000080b00780c */ /* 0x040fe20004701270 */
[----:B------:R-:W0:Y:S01]  /*0fb0*/  @!P1 LDS R12, [R11.X4] ;  /* 0x000000000b0c9984 */ /* 0x000e220000004800 */
[----:B------:R-:W-:-:S04]  /*0fc0*/  LOP3.LUT P1, RZ, R11, 0xff, RZ, 0xc0, !PT ;  /* 0x000000ff0bff7812 */ /* 0x000fc8000782c0ff */
[----:B------:R-:W-:Y:S01]  /*0fd0*/  ISETP.LT.AND P1, PT, R10, 0x2400, !P1 ;  /* 0x000024000a00780c */ /* 0x000fe20004f21270 */
[----:B0-----:R-:W0:Y:S02]  /*0fe0*/  SHFL.BFLY PT, R3, R12, 0x4, 0x1f ;  /* 0x0c801f000c037f89 */ /* 0x001e2400000e0000 */
[----:B0-----:R-:W-:-:S05]  /*0ff0*/  FADD R3, R12, R3 ;  /* 0x000000030c037221 */ /* 0x001fca0000000000 */
[----:B------:R-:W0:Y:S02]  /*1000*/  SHFL.BFLY PT, R0, R3, 0x2, 0x1f ;  /* 0x0c401f0003007f89 */ /* 0x000e2400000e0000 */
[----:B0-----:R-:W-:-:S05]  /*1010*/  FADD R0, R3, R0 ;  /* 0x0000000003007221 */ /* 0x001fca0000000000 */
[----:B------:R-:W0:Y:S02]  /*1020*/  SHFL.BFLY PT, R5, R0, 0x1, 0x1f ;  /* 0x0c201f0000057f89 */ /* 0x000e2400000e0000 */
[----:B0-----:R-:W-:-:S05]  /*1030*/  FADD R2, R0, R5 ;  /* 0x0000000500027221 */ /* 0x001fca0000000000 */
[----:B------:R0:W-:Y:S04]  /*1040*/  @P0 STS [R11.X4], R2 ;  /* 0x000000020b000388 */ /* 0x0001e80000004800 */
[----:B------:R-:W-:Y:S06]  /*1050*/  BAR.SYNC.DEFER_BLOCKING 0x0 ;  /* 0x0000000000007b1d */ /* 0x000fec0000010000 */
[----:B------:R-:W-:Y:S05]  /*1060*/  @!P1 EXIT ;  /* 0x000000000000994d */ /* 0x000fea0003800000 */
[----:B0-----:R-:W0:Y:S01]  /*1070*/  LDS R3, [RZ] ;  /* 0x00000000ff037984 */ /* 0x001e220000000800 */
[----:B------:R-:W-:-:S05]  /*1080*/  MOV R11, 0x4 ;  /* 0x00000004000b7802 */ /* 0x000fca0000000f00 */
[----:B------:R-:W-:-:S05]  /*1090*/  IMAD.WIDE R10, R10, R11, c[0x0][0x170] ;  /* 0x00005c000a0a7625 */ /* 0x000fca00078e020b */
[----:B0-----:R-:W-:Y:S01]  /*10a0*/  STG.E [R10.64], R3 ;  /* 0x000000030a007986 */ /* 0x001fe2000c101904 */
[----:B------:R-:W-:Y:S05]  /*10b0*/  EXIT ;  /* 0x000000000000794d */ /* 0x000fea0003800000 */
.L_x_0:
[----:B------:R-:W-:-:S00]  /*10c0*/  BRA `(.L_x_0) ;  /* 0xfffffff000007947 */ /* 0x000fc0000383ffff */
[----:B------:R-:W-:-:S00]  /*10d0*/  NOP ;  /* 0x0000000000007918 */ /* 0x000fc00000000000 */
        /* <DEDUP_REMOVED lines=10> */
.L_x_1:


//--------------------- .nv.shared.triton_red_fused_addmm_0 --------------------------
	.section	.nv.shared.triton_red_fused_addmm_0,"aw",@nobits
	.sectionflags	@""
	.align	16
